//
// Generated by NVIDIA NVVM Compiler
//
// Compiler Build ID: CL-36424714
// Cuda compilation tools, release 13.0, V13.0.88
// Based on NVVM 20.0.0
//

.version 9.0
.target sm_100
.address_size 64

	// .globl	_Z1fPci

.visible .entry _Z1fPci(
	.param .u64 .ptr .align 1 _Z1fPci_param_0,
	.param .u32 _Z1fPci_param_1
)
{
	.reg .pred 	%p<8>;
	.reg .b32 	%r<34>;
	.reg .b64 	%rd<32>;

	ld.param.u64 	%rd20, [_Z1fPci_param_0];
	ld.param.u32 	%r6, [_Z1fPci_param_1];
	cvta.to.global.u64 	%rd1, %rd20;
	mov.u32 	%r7, %ctaid.x;
	mov.u32 	%r8, %ntid.x;
	mov.u32 	%r9, %tid.x;
	mad.lo.s32 	%r10, %r7, %r8, %r9;
	mov.u32 	%r11, %nctaid.x;
	mul.lo.s32 	%r12, %r8, %r11;
	add.s32 	%r13, %r12, %r6;
	add.s32 	%r14, %r13, -1;
	div.s32 	%r15, %r14, %r12;
	cvt.s64.s32 	%rd2, %r15;
	mul.wide.s32 	%rd29, %r15, %r10;
	setp.lt.s32 	%p1, %r15, 1;
	cvt.s64.s32 	%rd4, %r6;
	setp.ge.s64 	%p2, %rd29, %rd4;
	or.pred  	%p3, %p1, %p2;
	@%p3 bra 	$L__BB0_7;
	add.s64 	%rd21, %rd29, %rd2;
	min.s64 	%rd22, %rd21, %rd4;
	add.s64 	%rd23, %rd29, 1;
	max.s64 	%rd24, %rd22, %rd23;
	sub.s64 	%rd5, %rd24, %rd29;
	and.b64  	%rd6, %rd5, 3;
	sub.s64 	%rd25, %rd29, %rd24;
	setp.gt.u64 	%p4, %rd25, -4;
	mov.b32 	%r32, 0;
	@%p4 bra 	$L__BB0_4;
	and.b64  	%rd27, %rd5, -4;
	add.s64 	%rd8, %rd1, 3;
	mov.b32 	%r32, 0;
$L__BB0_3:
	add.s64 	%rd26, %rd8, %rd29;
	ld.global.s8 	%r18, [%rd26+-3];
	cvt.s32.s8 	%r19, %r32;
	add.s32 	%r20, %r19, %r18;
	st.global.u8 	[%rd26+-3], %r20;
	ld.global.s8 	%r21, [%rd26+-2];
	cvt.s32.s8 	%r22, %r20;
	add.s32 	%r23, %r22, %r21;
	st.global.u8 	[%rd26+-2], %r23;
	ld.global.s8 	%r24, [%rd26+-1];
	cvt.s32.s8 	%r25, %r23;
	add.s32 	%r26, %r25, %r24;
	st.global.u8 	[%rd26+-1], %r26;
	ld.global.s8 	%r27, [%rd26];
	cvt.s32.s8 	%r28, %r26;
	add.s32 	%r32, %r28, %r27;
	st.global.u8 	[%rd26], %r32;
	add.s64 	%rd29, %rd29, 4;
	add.s64 	%rd27, %rd27, -4;
	setp.ne.s64 	%p5, %rd27, 0;
	@%p5 bra 	$L__BB0_3;
$L__BB0_4:
	setp.eq.s64 	%p6, %rd6, 0;
	@%p6 bra 	$L__BB0_7;
	add.s64 	%rd31, %rd1, %rd29;
	neg.s64 	%rd30, %rd6;
$L__BB0_6:
	.pragma "nounroll";
	ld.global.s8 	%r29, [%rd31];
	cvt.s32.s8 	%r30, %r32;
	add.s32 	%r32, %r30, %r29;
	st.global.u8 	[%rd31], %r32;
	add.s64 	%rd31, %rd31, 1;
	add.s64 	%rd30, %rd30, 1;
	setp.ne.s64 	%p7, %rd30, 0;
	@%p7 bra 	$L__BB0_6;
$L__BB0_7:
	ret;

}


// ===== COMPILED SASS (sm_100) =====

	.target	sm_100

	.elftype	@"ET_EXEC"


//--------------------- .note.nv.tkinfo           --------------------------
	.section	.note.nv.tkinfo,"",@"SHT_NOTE"
	.sectionflags	@"SHF_NOTE_NV_TKINFO"
	.tkinfo
        /*0018*/ 	.word	0x00000002
        /*0030*/ 	.string	""
        /*0030*/ 	.string	"ptxas"
        /*0030*/ 	.string	"Cuda compilation tools, release 13.0, V13.0.88"
        /*0030*/ 	.string	"Build cuda_13.0.r13.0/compiler.36424714_0"
        /*0030*/ 	.string	"-arch sm_100 -m 64 "



//--------------------- .note.nv.cuinfo           --------------------------
	.section	.note.nv.cuinfo,"",@"SHT_NOTE"
	.sectionflags	@"SHF_NOTE_NV_CUINFO"
        /*0018*/ 	.short	0x0002
        /*001a*/ 	.short	0x0064
        /*001c*/ 	.short	0x0082
	.zero		2


//--------------------- .nv.info                  --------------------------
	.section	.nv.info,"",@"SHT_CUDA_INFO"
	.align	4


	//----- nvinfo : EIATTR_REGCOUNT
	.align		4
        /*0000*/ 	.byte	0x04, 0x2f
        /*0002*/ 	.short	(.L_1 - .L_0)
	.align		4
.L_0:
        /*0004*/ 	.word	index@(_Z1fPci)
        /*0008*/ 	.word	0x00000012


	//----- nvinfo : EIATTR_FRAME_SIZE
	.align		4
.L_1:
        /*000c*/ 	.byte	0x04, 0x11
        /*000e*/ 	.short	(.L_3 - .L_2)
	.align		4
.L_2:
        /*0010*/ 	.word	index@(_Z1fPci)
        /*0014*/ 	.word	0x00000000


	//----- nvinfo : EIATTR_MIN_STACK_SIZE
	.align		4
.L_3:
        /*0018*/ 	.byte	0x04, 0x12
        /*001a*/ 	.short	(.L_5 - .L_4)
	.align		4
.L_4:
        /*001c*/ 	.word	index@(_Z1fPci)
        /*0020*/ 	.word	0x00000000
.L_5:


//--------------------- .nv.compat                --------------------------
	.section	.nv.compat,"",@"SHT_CUDA_COMPAT_INFO"
	.align	4
        /*0000*/ 	.byte	0x02, 0x09, 0x00, 0x00, 0x02, 0x02, 0x01, 0x00, 0x02, 0x05, 0x05, 0x00, 0x03, 0x07, 0x01, 0x01
        /*0010*/ 	.byte	0x02, 0x03, 0x00, 0x00, 0x02, 0x06, 0x01, 0x00, 0x04, 0x0b, 0x08, 0x00, 0x09, 0x00, 0x00, 0x00
        /*0020*/ 	.byte	0x00, 0x00, 0x00, 0x00


//--------------------- .nv.info._Z1fPci          --------------------------
	.section	.nv.info._Z1fPci,"",@"SHT_CUDA_INFO"
	.sectionflags	@""
	.align	4


	//----- nvinfo : EIATTR_CUDA_API_VERSION
	.align		4
        /*0000*/ 	.byte	0x04, 0x37
        /*0002*/ 	.short	(.L_7 - .L_6)
.L_6:
        /*0004*/ 	.word	0x00000082


	//----- nvinfo : EIATTR_KPARAM_INFO
	.align		4
.L_7:
        /*0008*/ 	.byte	0x04, 0x17
        /*000a*/ 	.short	(.L_9 - .L_8)
.L_8:
        /*000c*/ 	.word	0x00000000
        /*0010*/ 	.short	0x0001
        /*0012*/ 	.short	0x0008
        /*0014*/ 	.byte	0x00, 0xf0, 0x11, 0x00


	//----- nvinfo : EIATTR_KPARAM_INFO
	.align		4
.L_9:
        /*0018*/ 	.byte	0x04, 0x17
        /*001a*/ 	.short	(.L_11 - .L_10)
.L_10:
        /*001c*/ 	.word	0x00000000
        /*0020*/ 	.short	0x0000
        /*0022*/ 	.short	0x0000
        /*0024*/ 	.byte	0x00, 0xf5, 0x21, 0x00


	//----- nvinfo : EIATTR_SPARSE_MMA_MASK
	.align		4
.L_11:
        /*0028*/ 	.byte	0x03, 0x50
        /*002a*/ 	.short	0x0000


	//----- nvinfo : EIATTR_MAXREG_COUNT
	.align		4
        /*002c*/ 	.byte	0x03, 0x1b
        /*002e*/ 	.short	0x00ff


	//----- nvinfo : EIATTR_MERCURY_ISA_VERSION
	.align		4
        /*0030*/ 	.byte	0x03, 0x5f
        /*0032*/ 	.short	0x0101


	//----- nvinfo : EIATTR_VRC_CTA_INIT_COUNT
	.align		4
        /*0034*/ 	.byte	0x02, 0x4a
	.zero		1
	.zero		1


	//----- nvinfo : EIATTR_EXIT_INSTR_OFFSETS
	.align		4
        /*0038*/ 	.byte	0x04, 0x1c
        /*003a*/ 	.short	(.L_13 - .L_12)


	//   ....[0]....
.L_12:
        /*003c*/ 	.word	0x00000280


	//   ....[1]....
        /*0040*/ 	.word	0x00000620


	//   ....[2]....
        /*0044*/ 	.word	0x00000750


	//----- nvinfo : EIATTR_CRS_STACK_SIZE
	.align		4
.L_13:
        /*0048*/ 	.byte	0x04, 0x1e
        /*004a*/ 	.short	(.L_15 - .L_14)
.L_14:
        /*004c*/ 	.word	0x00000000


	//----- nvinfo : EIATTR_CBANK_PARAM_SIZE
	.align		4
.L_15:
        /*0050*/ 	.byte	0x03, 0x19
        /*0052*/ 	.short	0x000c


	//----- nvinfo : EIATTR_PARAM_CBANK
	.align		4
        /*0054*/ 	.byte	0x04, 0x0a
        /*0056*/ 	.short	(.L_17 - .L_16)
	.align		4
.L_16:
        /*0058*/ 	.word	index@(.nv.constant0._Z1fPci)
        /*005c*/ 	.short	0x0380
        /*005e*/ 	.short	0x000c


	//----- nvinfo : EIATTR_SW_WAR
	.align		4
.L_17:
        /*0060*/ 	.byte	0x04, 0x36
        /*0062*/ 	.short	(.L_19 - .L_18)
.L_18:
        /*0064*/ 	.word	0x00000008
.L_19:


//--------------------- .nv.callgraph             --------------------------
	.section	.nv.callgraph,"",@"SHT_CUDA_CALLGRAPH"
	.align	4
	.sectionentsize	8
	.align		4
        /*0000*/ 	.word	0x00000000
	.align		4
        /*0004*/ 	.word	0xffffffff
	.align		4
        /*0008*/ 	.word	0x00000000
	.align		4
        /*000c*/ 	.word	0xfffffffe
	.align		4
        /*0010*/ 	.word	0x00000000
	.align		4
        /*0014*/ 	.word	0xfffffffd
	.align		4
        /*0018*/ 	.word	0x00000000
	.align		4
        /*001c*/ 	.word	0xfffffffc


//--------------------- .text._Z1fPci             --------------------------
	.section	.text._Z1fPci,"ax",@progbits
	.align	128
        .global         _Z1fPci
        .type           _Z1fPci,@function
        .size           _Z1fPci,(.L_x_5 - _Z1fPci)
        .other          _Z1fPci,@"STO_CUDA_ENTRY STV_DEFAULT"
_Z1fPci:
.text._Z1fPci:
[----:B------:R-:W-:Y:S08]  /*0000*/  LDC R1, c[0x0][0x37c] ;  /* 0x0000df00ff017b82 */ /* 0x000ff00000000800 */
[----:B------:R-:W0:Y:S01]  /*0010*/  LDC R7, c[0x0][0x360] ;  /* 0x0000d800ff077b82 */ /* 0x000e220000000800 */
[----:B------:R-:W0:Y:S07]  /*0020*/  LDCU UR4, c[0x0][0x370] ;  /* 0x00006e00ff0477ac */ /* 0x000e2e0008000800 */
[----:B------:R-:W1:Y:S01]  /*0030*/  LDC R2, c[0x0][0x388] ;  /* 0x0000e200ff027b82 */ /* 0x000e620000000800 */
[----:B0-----:R-:W-:-:S07]  /*0040*/  IMAD R3, R7, UR4, RZ ;  /* 0x0000000407037c24 */ /* 0x001fce000f8e02ff */
[----:B------:R-:W0:Y:S01]  /*0050*/  S2UR UR4, SR_CTAID.X ;  /* 0x00000000000479c3 */ /* 0x000e220000002500 */
[-C--:B------:R-:W-:Y:S02]  /*0060*/  IABS R9, R3.reuse ;  /* 0x0000000300097213 */ /* 0x080fe40000000000 */
[----:B------:R-:W-:Y:S02]  /*0070*/  IABS R10, R3 ;  /* 0x00000003000a7213 */ /* 0x000fe40000000000 */
[----:B------:R-:W2:Y:S01]  /*0080*/  I2F.RP R6, R9 ;  /* 0x0000000900067306 */ /* 0x000ea20000209400 */
[----:B-1----:R-:W-:Y:S02]  /*0090*/  IADD3 R0, PT, PT, R3, -0x1, R2 ;  /* 0xffffffff03007810 */ /* 0x002fe40007ffe002 */
[----:B------:R-:W-:-:S05]  /*00a0*/  IMAD.MOV R10, RZ, RZ, -R10 ;  /* 0x000000ffff0a7224 */ /* 0x000fca00078e0a0a */
[----:B--2---:R-:W1:Y:S02]  /*00b0*/  MUFU.RCP R6, R6 ;  /* 0x0000000600067308 */ /* 0x004e640000001000 */
[----:B-1----:R-:W-:Y:S01]  /*00c0*/  VIADD R4, R6, 0xffffffe ;  /* 0x0ffffffe06047836 */ /* 0x002fe20000000000 */
[----:B------:R-:W-:Y:S02]  /*00d0*/  IABS R6, R0 ;  /* 0x0000000000067213 */ /* 0x000fe40000000000 */
[----:B------:R-:W-:-:S03]  /*00e0*/  LOP3.LUT R0, R0, R3, RZ, 0x3c, !PT ;  /* 0x0000000300007212 */ /* 0x000fc600078e3cff */
[----:B------:R1:W2:Y:S01]  /*00f0*/  F2I.FTZ.U32.TRUNC.NTZ R5, R4 ;  /* 0x0000000400057305 */ /* 0x0002a2000021f000 */
[----:B------:R-:W-:Y:S01]  /*0100*/  ISETP.GE.AND P1, PT, R0, RZ, PT ;  /* 0x000000ff0000720c */ /* 0x000fe20003f26270 */
[----:B-1----:R-:W-:Y:S02]  /*0110*/  IMAD.MOV.U32 R4, RZ, RZ, RZ ;  /* 0x000000ffff047224 */ /* 0x002fe400078e00ff */
[----:B--2---:R-:W-:-:S04]  /*0120*/  IMAD.MOV R8, RZ, RZ, -R5 ;  /* 0x000000ffff087224 */ /* 0x004fc800078e0a05 */
[----:B------:R-:W-:-:S04]  /*0130*/  IMAD R11, R8, R9, RZ ;  /* 0x00000009080b7224 */ /* 0x000fc800078e02ff */
[----:B------:R-:W-:-:S04]  /*0140*/  IMAD.HI.U32 R5, R5, R11, R4 ;  /* 0x0000000b05057227 */ /* 0x000fc800078e0004 */
[----:B------:R-:W-:Y:S02]  /*0150*/  IMAD.MOV.U32 R4, RZ, RZ, R10 ;  /* 0x000000ffff047224 */ /* 0x000fe400078e000a */
[----:B------:R-:W-:-:S04]  /*0160*/  IMAD.HI.U32 R5, R5, R6, RZ ;  /* 0x0000000605057227 */ /* 0x000fc800078e00ff */
[----:B------:R-:W-:Y:S02]  /*0170*/  IMAD R4, R5, R4, R6 ;  /* 0x0000000405047224 */ /* 0x000fe400078e0206 */
[----:B------:R-:W0:Y:S03]  /*0180*/  S2R R6, SR_TID.X ;  /* 0x0000000000067919 */ /* 0x000e260000002100 */
[----:B------:R-:W-:-:S13]  /*0190*/  ISETP.GT.U32.AND P2, PT, R9, R4, PT ;  /* 0x000000040900720c */ /* 0x000fda0003f44070 */
[----:B------:R-:W-:Y:S02]  /*01a0*/  @!P2 IMAD.IADD R4, R4, 0x1, -R9 ;  /* 0x000000010404a824 */ /* 0x000fe400078e0a09 */
[----:B------:R-:W-:Y:S01]  /*01b0*/  @!P2 VIADD R5, R5, 0x1 ;  /* 0x000000010505a836 */ /* 0x000fe20000000000 */
[----:B------:R-:W-:Y:S02]  /*01c0*/  ISETP.NE.AND P2, PT, R3, RZ, PT ;  /* 0x000000ff0300720c */ /* 0x000fe40003f45270 */
[----:B------:R-:W-:Y:S01]  /*01d0*/  ISETP.GE.U32.AND P0, PT, R4, R9, PT ;  /* 0x000000090400720c */ /* 0x000fe20003f06070 */
[----:B0-----:R-:W-:-:S12]  /*01e0*/  IMAD R4, R7, UR4, R6 ;  /* 0x0000000407047c24 */ /* 0x001fd8000f8e0206 */
[----:B------:R-:W-:-:S04]  /*01f0*/  @P0 VIADD R5, R5, 0x1 ;  /* 0x0000000105050836 */ /* 0x000fc80000000000 */
[----:B------:R-:W-:-:S04]  /*0200*/  IMAD.MOV.U32 R9, RZ, RZ, R5 ;  /* 0x000000ffff097224 */ /* 0x000fc800078e0005 */
[----:B------:R-:W-:Y:S01]  /*0210*/  @!P1 IMAD.MOV R9, RZ, RZ, -R9 ;  /* 0x000000ffff099224 */ /* 0x000fe200078e0a09 */
[----:B------:R-:W-:Y:S02]  /*0220*/  @!P2 LOP3.LUT R9, RZ, R3, RZ, 0x33, !PT ;  /* 0x00000003ff09a212 */ /* 0x000fe400078e33ff */
[----:B------:R-:W-:-:S03]  /*0230*/  SHF.R.S32.HI R3, RZ, 0x1f, R2 ;  /* 0x0000001fff037819 */ /* 0x000fc60000011402 */
[----:B------:R-:W-:-:S03]  /*0240*/  IMAD.WIDE R4, R9, R4, RZ ;  /* 0x0000000409047225 */ /* 0x000fc600078e02ff */
[----:B------:R-:W-:-:S04]  /*0250*/  ISETP.GE.U32.AND P0, PT, R4, R2, PT ;  /* 0x000000020400720c */ /* 0x000fc80003f06070 */
[----:B------:R-:W-:-:S04]  /*0260*/  ISETP.GE.AND.EX P0, PT, R5, R3, PT, P0 ;  /* 0x000000030500720c */ /* 0x000fc80003f06300 */
[----:B------:R-:W-:-:S13]  /*0270*/  ISETP.LT.OR P0, PT, R9, 0x1, P0 ;  /* 0x000000010900780c */ /* 0x000fda0000701670 */
[----:B------:R-:W-:Y:S05]  /*0280*/  @P0 EXIT ;  /* 0x000000000000094d */ /* 0x000fea0003800000 */
[----:B------:R-:W-:Y:S01]  /*0290*/  IMAD.MOV.U32 R0, RZ, RZ, R4 ;  /* 0x000000ffff007224 */ /* 0x000fe200078e0004 */
[----:B------:R-:W0:Y:S01]  /*02a0*/  LDCU.64 UR4, c[0x0][0x358] ;  /* 0x00006b00ff0477ac */ /* 0x000e220008000a00 */
[----:B------:R-:W-:Y:S01]  /*02b0*/  IMAD.MOV.U32 R6, RZ, RZ, R5 ;  /* 0x000000ffff067224 */ /* 0x000fe200078e0005 */
[----:B------:R-:W-:Y:S01]  /*02c0*/  SHF.R.S32.HI R5, RZ, 0x1f, R9 ;  /* 0x0000001fff057819 */ /* 0x000fe20000011409 */
[----:B------:R-:W-:Y:S01]  /*02d0*/  BSSY.RECONVERGENT B0, `(.L_x_0) ;  /* 0x0000034000007945 */ /* 0x000fe20003800200 */
[----:B------:R-:W-:Y:S01]  /*02e0*/  IADD3 R7, P0, PT, R9, R0, RZ ;  /* 0x0000000009077210 */ /* 0x000fe20007f1e0ff */
[----:B------:R-:W-:Y:S01]  /*02f0*/  IMAD.MOV.U32 R9, RZ, RZ, RZ ;  /* 0x000000ffff097224 */ /* 0x000fe200078e00ff */
[----:B------:R-:W-:-:S03]  /*0300*/  IADD3 R4, P1, PT, R0, 0x1, RZ ;  /* 0x0000000100047810 */ /* 0x000fc60007f3e0ff */
[--C-:B------:R-:W-:Y:S01]  /*0310*/  IMAD.X R8, R5, 0x1, R6.reuse, P0 ;  /* 0x0000000105087824 */ /* 0x100fe200000e0606 */
[----:B------:R-:W-:Y:S01]  /*0320*/  ISETP.LT.U32.AND P0, PT, R7, R2, PT ;  /* 0x000000020700720c */ /* 0x000fe20003f01070 */
[----:B------:R-:W-:-:S03]  /*0330*/  IMAD.X R5, RZ, RZ, R6, P1 ;  /* 0x000000ffff057224 */ /* 0x000fc600008e0606 */
[----:B------:R-:W-:-:S04]  /*0340*/  ISETP.LT.AND.EX P0, PT, R8, R3, PT, P0 ;  /* 0x000000030800720c */ /* 0x000fc80003f01300 */
[----:B------:R-:W-:Y:S02]  /*0350*/  SEL R7, R7, R2, P0 ;  /* 0x0000000207077207 */ /* 0x000fe40000000000 */
[----:B------:R-:W-:Y:S02]  /*0360*/  SEL R8, R8, R3, P0 ;  /* 0x0000000308087207 */ /* 0x000fe40000000000 */
[----:B------:R-:W-:-:S04]  /*0370*/  ISETP.GT.U32.AND P0, PT, R7, R4, PT ;  /* 0x000000040700720c */ /* 0x000fc80003f04070 */
[----:B------:R-:W-:-:S04]  /*0380*/  ISETP.GT.AND.EX P0, PT, R8, R5, PT, P0 ;  /* 0x000000050800720c */ /* 0x000fc80003f04300 */
[----:B------:R-:W-:-:S04]  /*0390*/  SEL R3, R7, R4, P0 ;  /* 0x0000000407037207 */ /* 0x000fc80000000000 */
[CC--:B------:R-:W-:Y:S02]  /*03a0*/  IADD3 R12, P2, PT, R3.reuse, -R0.reuse, RZ ;  /* 0x80000000030c7210 */ /* 0x0c0fe40007f5e0ff */
[----:B------:R-:W-:Y:S02]  /*03b0*/  IADD3 R2, P1, PT, -R3, R0, RZ ;  /* 0x0000000003027210 */ /* 0x000fe40007f3e1ff */
[----:B------:R-:W-:Y:S02]  /*03c0*/  SEL R3, R8, R5, P0 ;  /* 0x0000000508037207 */ /* 0x000fe40000000000 */
[----:B------:R-:W-:Y:S02]  /*03d0*/  ISETP.GT.U32.AND P0, PT, R2, -0x4, PT ;  /* 0xfffffffc0200780c */ /* 0x000fe40003f04070 */
[----:B------:R-:W-:Y:S01]  /*03e0*/  LOP3.LUT R7, R12, 0x3, RZ, 0xc0, !PT ;  /* 0x000000030c077812 */ /* 0x000fe200078ec0ff */
[----:B------:R-:W-:Y:S02]  /*03f0*/  IMAD.X R2, R6, 0x1, ~R3, P1 ;  /* 0x0000000106027824 */ /* 0x000fe400008e0e03 */
[----:B------:R-:W-:Y:S01]  /*0400*/  IMAD.X R14, R3, 0x1, ~R6, P2 ;  /* 0x00000001030e7824 */ /* 0x000fe200010e0e06 */
[----:B------:R-:W-:-:S02]  /*0410*/  ISETP.NE.U32.AND P1, PT, R7, RZ, PT ;  /* 0x000000ff0700720c */ /* 0x000fc40003f25070 */
[----:B------:R-:W-:Y:S02]  /*0420*/  ISETP.GT.U32.AND.EX P0, PT, R2, -0x1, PT, P0 ;  /* 0xffffffff0200780c */ /* 0x000fe40003f04100 */
[----:B------:R-:W-:-:S11]  /*0430*/  ISETP.NE.AND.EX P1, PT, RZ, RZ, PT, P1 ;  /* 0x000000ffff00720c */ /* 0x000fd60003f25310 */
[----:B0-----:R-:W-:Y:S05]  /*0440*/  @P0 BRA `(.L_x_1) ;  /* 0x0000000000700947 */ /* 0x001fea0003800000 */
[----:B------:R-:W0:Y:S01]  /*0450*/  LDC.64 R4, c[0x0][0x380] ;  /* 0x0000e000ff047b82 */ /* 0x000e220000000a00 */
[----:B------:R-:W-:Y:S01]  /*0460*/  LOP3.LUT R12, R12, 0xfffffffc, RZ, 0xc0, !PT ;  /* 0xfffffffc0c0c7812 */ /* 0x000fe200078ec0ff */
[----:B------:R-:W-:-:S07]  /*0470*/  IMAD.MOV.U32 R9, RZ, RZ, RZ ;  /* 0x000000ffff097224 */ /* 0x000fce00078e00ff */
.L_x_2:
[----:B01----:R-:W-:-:S04]  /*0480*/  IADD3 R2, P0, P2, R0, 0x3, R4 ;  /* 0x0000000300027810 */ /* 0x003fc80007a1e004 */
[----:B------:R-:W-:-:S05]  /*0490*/  IADD3.X R3, PT, PT, R6, R5, RZ, P0, P2 ;  /* 0x0000000506037210 */ /* 0x000fca00007e44ff */
[----:B------:R-:W2:Y:S04]  /*04a0*/  LDG.E.S8 R8, desc[UR4][R2.64+-0x3] ;  /* 0xfffffd0402087981 */ /* 0x000ea8000c1e1300 */
[----:B------:R-:W3:Y:S01]  /*04b0*/  LDG.E.S8 R10, desc[UR4][R2.64+-0x2] ;  /* 0xfffffe04020a7981 */ /* 0x000ee2000c1e1300 */
[----:B------:R-:W-:-:S05]  /*04c0*/  PRMT R9, R9, 0x8880, RZ ;  /* 0x0000888009097816 */ /* 0x000fca00000000ff */
[----:B--2---:R-:W-:-:S05]  /*04d0*/  IMAD.IADD R11, R8, 0x1, R9 ;  /* 0x00000001080b7824 */ /* 0x004fca00078e0209 */
[----:B------:R-:W-:Y:S01]  /*04e0*/  PRMT R9, R11, 0x8880, RZ ;  /* 0x000088800b097816 */ /* 0x000fe200000000ff */
[----:B------:R1:W-:Y:S04]  /*04f0*/  STG.E.U8 desc[UR4][R2.64+-0x3], R11 ;  /* 0xfffffd0b02007986 */ /* 0x0003e8000c101104 */
[----:B---3--:R-:W-:-:S05]  /*0500*/  IMAD.IADD R13, R10, 0x1, R9 ;  /* 0x000000010a0d7824 */ /* 0x008fca00078e0209 */
[----:B------:R1:W-:Y:S04]  /*0510*/  STG.E.U8 desc[UR4][R2.64+-0x2], R13 ;  /* 0xfffffe0d02007986 */ /* 0x0003e8000c101104 */
[----:B------:R-:W2:Y:S01]  /*0520*/  LDG.E.S8 R8, desc[UR4][R2.64+-0x1] ;  /* 0xffffff0402087981 */ /* 0x000ea2000c1e1300 */
[----:B------:R-:W-:-:S05]  /*0530*/  PRMT R9, R13, 0x8880, RZ ;  /* 0x000088800d097816 */ /* 0x000fca00000000ff */
[----:B--2---:R-:W-:-:S05]  /*0540*/  IMAD.IADD R15, R8, 0x1, R9 ;  /* 0x00000001080f7824 */ /* 0x004fca00078e0209 */
[----:B------:R1:W-:Y:S04]  /*0550*/  STG.E.U8 desc[UR4][R2.64+-0x1], R15 ;  /* 0xffffff0f02007986 */ /* 0x0003e8000c101104 */
[----:B------:R-:W2:Y:S01]  /*0560*/  LDG.E.S8 R9, desc[UR4][R2.64] ;  /* 0x0000000402097981 */ /* 0x000ea2000c1e1300 */
[----:B------:R-:W-:Y:S02]  /*0570*/  PRMT R8, R15, 0x8880, RZ ;  /* 0x000088800f087816 */ /* 0x000fe400000000ff */
[----:B------:R-:W-:Y:S02]  /*0580*/  IADD3 R12, P0, PT, R12, -0x4, RZ ;  /* 0xfffffffc0c0c7810 */ /* 0x000fe40007f1e0ff */
[----:B------:R-:W-:Y:S02]  /*0590*/  IADD3 R0, P2, PT, R0, 0x4, RZ ;  /* 0x0000000400007810 */ /* 0x000fe40007f5e0ff */
[----:B------:R-:W-:-:S02]  /*05a0*/  IADD3.X R14, PT, PT, R14, -0x1, RZ, P0, !PT ;  /* 0xffffffff0e0e7810 */ /* 0x000fc400007fe4ff */
[----:B------:R-:W-:Y:S01]  /*05b0*/  ISETP.NE.U32.AND P0, PT, R12, RZ, PT ;  /* 0x000000ff0c00720c */ /* 0x000fe20003f05070 */
[----:B------:R-:W-:-:S03]  /*05c0*/  IMAD.X R6, RZ, RZ, R6, P2 ;  /* 0x000000ffff067224 */ /* 0x000fc600010e0606 */
[----:B------:R-:W-:Y:S01]  /*05d0*/  ISETP.NE.AND.EX P0, PT, R14, RZ, PT, P0 ;  /* 0x000000ff0e00720c */ /* 0x000fe20003f05300 */
[----:B--2---:R-:W-:-:S05]  /*05e0*/  IMAD.IADD R9, R9, 0x1, R8 ;  /* 0x0000000109097824 */ /* 0x004fca00078e0208 */
[----:B------:R1:W-:Y:S07]  /*05f0*/  STG.E.U8 desc[UR4][R2.64], R9 ;  /* 0x0000000902007986 */ /* 0x0003ee000c101104 */
[----:B------:R-:W-:Y:S05]  /*0600*/  @P0 BRA `(.L_x_2) ;  /* 0xfffffffc009c0947 */ /* 0x000fea000383ffff */
.L_x_1:
[----:B------:R-:W-:Y:S05]  /*0610*/  BSYNC.RECONVERGENT B0 ;  /* 0x0000000000007941 */ /* 0x000fea0003800200 */
.L_x_0:
[----:B------:R-:W-:Y:S05]  /*0620*/  @!P1 EXIT ;  /* 0x000000000000994d */ /* 0x000fea0003800000 */
[----:B------:R-:W0:Y:S01]  /*0630*/  LDCU.64 UR6, c[0x0][0x380] ;  /* 0x00007000ff0677ac */ /* 0x000e220008000a00 */
[----:B------:R-:W-:-:S05]  /*0640*/  IADD3 R7, P1, PT, RZ, -R7, RZ ;  /* 0x80000007ff077210 */ /* 0x000fca0007f3e0ff */
[----:B------:R-:W-:Y:S01]  /*0650*/  IMAD.X R4, RZ, RZ, -0x1, P1 ;  /* 0xffffffffff047424 */ /* 0x000fe200008e06ff */
[----:B0-----:R-:W-:-:S04]  /*0660*/  IADD3 R0, P0, PT, R0, UR6, RZ ;  /* 0x0000000600007c10 */ /* 0x001fc8000ff1e0ff */
[----:B------:R-:W-:-:S09]  /*0670*/  IADD3.X R5, PT, PT, R6, UR7, RZ, P0, !PT ;  /* 0x0000000706057c10 */ /* 0x000fd200087fe4ff */
.L_x_3:
[----:B01----:R-:W-:Y:S02]  /*0680*/  IMAD.MOV.U32 R2, RZ, RZ, R0 ;  /* 0x000000ffff027224 */ /* 0x003fe400078e0000 */
[----:B------:R-:W-:-:S05]  /*0690*/  IMAD.MOV.U32 R3, RZ, RZ, R5 ;  /* 0x000000ffff037224 */ /* 0x000fca00078e0005 */
[----:B------:R-:W2:Y:S01]  /*06a0*/  LDG.E.S8 R0, desc[UR4][R2.64] ;  /* 0x0000000402007981 */ /* 0x000ea2000c1e1300 */
[----:B------:R-:W-:Y:S02]  /*06b0*/  PRMT R9, R9, 0x8880, RZ ;  /* 0x0000888009097816 */ /* 0x000fe400000000ff */
[----:B------:R-:W-:-:S05]  /*06c0*/  IADD3 R7, P0, PT, R7, 0x1, RZ ;  /* 0x0000000107077810 */ /* 0x000fca0007f1e0ff */
[----:B------:R-:W-:Y:S01]  /*06d0*/  IMAD.X R4, RZ, RZ, R4, P0 ;  /* 0x000000ffff047224 */ /* 0x000fe200000e0604 */
[----:B------:R-:W-:-:S04]  /*06e0*/  ISETP.NE.U32.AND P0, PT, R7, RZ, PT ;  /* 0x000000ff0700720c */ /* 0x000fc80003f05070 */
[----:B------:R-:W-:Y:S01]  /*06f0*/  ISETP.NE.AND.EX P0, PT, R4, RZ, PT, P0 ;  /* 0x000000ff0400720c */ /* 0x000fe20003f05300 */
[----:B--2---:R-:W-:Y:S01]  /*0700*/  IMAD.IADD R9, R9, 0x1, R0 ;  /* 0x0000000109097824 */ /* 0x004fe200078e0200 */
[----:B------:R-:W-:-:S04]  /*0710*/  IADD3 R0, P1, PT, R2, 0x1, RZ ;  /* 0x0000000102007810 */ /* 0x000fc80007f3e0ff */
[----:B------:R0:W-:Y:S01]  /*0720*/  STG.E.U8 desc[UR4][R2.64], R9 ;  /* 0x0000000902007986 */ /* 0x0001e2000c101104 */
[----:B------:R-:W-:-:S06]  /*0730*/  IMAD.X R5, RZ, RZ, R3, P1 ;  /* 0x000000ffff057224 */ /* 0x000fcc00008e0603 */
[----:B------:R-:W-:Y:S05]  /*0740*/  @P0 BRA `(.L_x_3) ;  /* 0xfffffffc00cc0947 */ /* 0x000fea000383ffff */
[----:B------:R-:W-:Y:S05]  /*0750*/  EXIT ;  /* 0x000000000000794d */ /* 0x000fea0003800000 */
.L_x_4:
[----:B------:R-:W-:-:S00]  /*0760*/  BRA `(.L_x_4) ;  /* 0xfffffffc00fc7947 */ /* 0x000fc0000383ffff */
[----:B------:R-:W-:-:S00]  /*0770*/  NOP ;  /* 0x0000000000007918 */ /* 0x000fc00000000000 */
        /* <DEDUP_REMOVED lines=8> */
.L_x_5:


//--------------------- .nv.shared.reserved.0     --------------------------
	.section	.nv.shared.reserved.0,"aw",@nobits
	.weak		__nv_reservedSMEM_offset_0_alias
	.size		__nv_reservedSMEM_offset_0_alias, 0, 64
	.other		__nv_reservedSMEM_offset_0_alias,@"STO_CUDA_RESERVED_SHARED STV_DEFAULT"
__nv_reservedSMEM_offset_0_alias:
	.zero		0
	.zero		64


//--------------------- .nv.constant0._Z1fPci     --------------------------
	.section	.nv.constant0._Z1fPci,"a",@progbits
	.sectionflags	@""
	.align	4
.nv.constant0._Z1fPci:
	.zero		908


//--------------------- SYMBOLS --------------------------

	.type		.nv.reservedSmem.offset0,@object
	.size		.nv.reservedSmem.offset0,0x4
